//
// Generated by NVIDIA NVVM Compiler
//
// Compiler Build ID: CL-36424714
// Cuda compilation tools, release 13.0, V13.0.88
// Based on NVVM 20.0.0
//

.version 9.0
.target sm_100
.address_size 64

	// .globl	_Z10matrix_mulPfS_S_i
// _ZZ10matrix_mulPfS_S_iE2sa has been demoted
// _ZZ10matrix_mulPfS_S_iE2sb has been demoted

.visible .entry _Z10matrix_mulPfS_S_i(
	.param .u64 .ptr .align 1 _Z10matrix_mulPfS_S_i_param_0,
	.param .u64 .ptr .align 1 _Z10matrix_mulPfS_S_i_param_1,
	.param .u64 .ptr .align 1 _Z10matrix_mulPfS_S_i_param_2,
	.param .u32 _Z10matrix_mulPfS_S_i_param_3
)
{
	.reg .pred 	%p<2>;
	.reg .b32 	%r<34>;
	.reg .b32 	%f<102>;
	.reg .b64 	%rd<13>;
	// demoted variable
	.shared .align 4 .b8 _ZZ10matrix_mulPfS_S_iE2sa[4096];
	// demoted variable
	.shared .align 4 .b8 _ZZ10matrix_mulPfS_S_iE2sb[4096];
	ld.param.u64 	%rd4, [_Z10matrix_mulPfS_S_i_param_0];
	ld.param.u64 	%rd5, [_Z10matrix_mulPfS_S_i_param_1];
	ld.param.u64 	%rd3, [_Z10matrix_mulPfS_S_i_param_2];
	ld.param.u32 	%r16, [_Z10matrix_mulPfS_S_i_param_3];
	cvta.to.global.u64 	%rd1, %rd5;
	cvta.to.global.u64 	%rd2, %rd4;
	mov.u32 	%r17, %ctaid.y;
	mov.u32 	%r18, %ntid.y;
	mov.u32 	%r19, %tid.y;
	mad.lo.s32 	%r20, %r17, %r18, %r19;
	mov.u32 	%r21, %ctaid.x;
	mov.u32 	%r22, %ntid.x;
	mul.lo.s32 	%r1, %r21, %r22;
	mov.u32 	%r23, %tid.x;
	mov.u32 	%r24, %nctaid.x;
	mad.lo.s32 	%r2, %r16, %r20, %r23;
	shl.b32 	%r25, %r19, 7;
	mov.u32 	%r26, _ZZ10matrix_mulPfS_S_iE2sa;
	add.s32 	%r3, %r26, %r25;
	shl.b32 	%r27, %r23, 2;
	add.s32 	%r4, %r3, %r27;
	mov.u32 	%r28, _ZZ10matrix_mulPfS_S_iE2sb;
	add.s32 	%r6, %r28, %r27;
	add.s32 	%r5, %r6, %r25;
	neg.s32 	%r33, %r24;
	add.s32 	%r29, %r23, %r1;
	mad.lo.s32 	%r31, %r19, %r16, %r29;
	shl.b32 	%r9, %r16, 5;
	mov.f32 	%f101, 0f00000000;
	mov.u32 	%r32, %r2;
$L__BB0_1:
	mul.wide.s32 	%rd6, %r32, 4;
	add.s64 	%rd7, %rd2, %rd6;
	ld.global.f32 	%f4, [%rd7];
	st.shared.f32 	[%r4], %f4;
	mul.wide.s32 	%rd8, %r31, 4;
	add.s64 	%rd9, %rd1, %rd8;
	ld.global.f32 	%f5, [%rd9];
	st.shared.f32 	[%r5], %f5;
	bar.sync 	0;
	ld.shared.f32 	%f6, [%r3];
	ld.shared.f32 	%f7, [%r6];
	fma.rn.f32 	%f8, %f6, %f7, %f101;
	ld.shared.f32 	%f9, [%r3+4];
	ld.shared.f32 	%f10, [%r6+128];
	fma.rn.f32 	%f11, %f9, %f10, %f8;
	ld.shared.f32 	%f12, [%r3+8];
	ld.shared.f32 	%f13, [%r6+256];
	fma.rn.f32 	%f14, %f12, %f13, %f11;
	ld.shared.f32 	%f15, [%r3+12];
	ld.shared.f32 	%f16, [%r6+384];
	fma.rn.f32 	%f17, %f15, %f16, %f14;
	ld.shared.f32 	%f18, [%r3+16];
	ld.shared.f32 	%f19, [%r6+512];
	fma.rn.f32 	%f20, %f18, %f19, %f17;
	ld.shared.f32 	%f21, [%r3+20];
	ld.shared.f32 	%f22, [%r6+640];
	fma.rn.f32 	%f23, %f21, %f22, %f20;
	ld.shared.f32 	%f24, [%r3+24];
	ld.shared.f32 	%f25, [%r6+768];
	fma.rn.f32 	%f26, %f24, %f25, %f23;
	ld.shared.f32 	%f27, [%r3+28];
	ld.shared.f32 	%f28, [%r6+896];
	fma.rn.f32 	%f29, %f27, %f28, %f26;
	ld.shared.f32 	%f30, [%r3+32];
	ld.shared.f32 	%f31, [%r6+1024];
	fma.rn.f32 	%f32, %f30, %f31, %f29;
	ld.shared.f32 	%f33, [%r3+36];
	ld.shared.f32 	%f34, [%r6+1152];
	fma.rn.f32 	%f35, %f33, %f34, %f32;
	ld.shared.f32 	%f36, [%r3+40];
	ld.shared.f32 	%f37, [%r6+1280];
	fma.rn.f32 	%f38, %f36, %f37, %f35;
	ld.shared.f32 	%f39, [%r3+44];
	ld.shared.f32 	%f40, [%r6+1408];
	fma.rn.f32 	%f41, %f39, %f40, %f38;
	ld.shared.f32 	%f42, [%r3+48];
	ld.shared.f32 	%f43, [%r6+1536];
	fma.rn.f32 	%f44, %f42, %f43, %f41;
	ld.shared.f32 	%f45, [%r3+52];
	ld.shared.f32 	%f46, [%r6+1664];
	fma.rn.f32 	%f47, %f45, %f46, %f44;
	ld.shared.f32 	%f48, [%r3+56];
	ld.shared.f32 	%f49, [%r6+1792];
	fma.rn.f32 	%f50, %f48, %f49, %f47;
	ld.shared.f32 	%f51, [%r3+60];
	ld.shared.f32 	%f52, [%r6+1920];
	fma.rn.f32 	%f53, %f51, %f52, %f50;
	ld.shared.f32 	%f54, [%r3+64];
	ld.shared.f32 	%f55, [%r6+2048];
	fma.rn.f32 	%f56, %f54, %f55, %f53;
	ld.shared.f32 	%f57, [%r3+68];
	ld.shared.f32 	%f58, [%r6+2176];
	fma.rn.f32 	%f59, %f57, %f58, %f56;
	ld.shared.f32 	%f60, [%r3+72];
	ld.shared.f32 	%f61, [%r6+2304];
	fma.rn.f32 	%f62, %f60, %f61, %f59;
	ld.shared.f32 	%f63, [%r3+76];
	ld.shared.f32 	%f64, [%r6+2432];
	fma.rn.f32 	%f65, %f63, %f64, %f62;
	ld.shared.f32 	%f66, [%r3+80];
	ld.shared.f32 	%f67, [%r6+2560];
	fma.rn.f32 	%f68, %f66, %f67, %f65;
	ld.shared.f32 	%f69, [%r3+84];
	ld.shared.f32 	%f70, [%r6+2688];
	fma.rn.f32 	%f71, %f69, %f70, %f68;
	ld.shared.f32 	%f72, [%r3+88];
	ld.shared.f32 	%f73, [%r6+2816];
	fma.rn.f32 	%f74, %f72, %f73, %f71;
	ld.shared.f32 	%f75, [%r3+92];
	ld.shared.f32 	%f76, [%r6+2944];
	fma.rn.f32 	%f77, %f75, %f76, %f74;
	ld.shared.f32 	%f78, [%r3+96];
	ld.shared.f32 	%f79, [%r6+3072];
	fma.rn.f32 	%f80, %f78, %f79, %f77;
	ld.shared.f32 	%f81, [%r3+100];
	ld.shared.f32 	%f82, [%r6+3200];
	fma.rn.f32 	%f83, %f81, %f82, %f80;
	ld.shared.f32 	%f84, [%r3+104];
	ld.shared.f32 	%f85, [%r6+3328];
	fma.rn.f32 	%f86, %f84, %f85, %f83;
	ld.shared.f32 	%f87, [%r3+108];
	ld.shared.f32 	%f88, [%r6+3456];
	fma.rn.f32 	%f89, %f87, %f88, %f86;
	ld.shared.f32 	%f90, [%r3+112];
	ld.shared.f32 	%f91, [%r6+3584];
	fma.rn.f32 	%f92, %f90, %f91, %f89;
	ld.shared.f32 	%f93, [%r3+116];
	ld.shared.f32 	%f94, [%r6+3712];
	fma.rn.f32 	%f95, %f93, %f94, %f92;
	ld.shared.f32 	%f96, [%r3+120];
	ld.shared.f32 	%f97, [%r6+3840];
	fma.rn.f32 	%f98, %f96, %f97, %f95;
	ld.shared.f32 	%f99, [%r3+124];
	ld.shared.f32 	%f100, [%r6+3968];
	fma.rn.f32 	%f101, %f99, %f100, %f98;
	bar.sync 	0;
	add.s32 	%r33, %r33, 1;
	setp.ne.s32 	%p1, %r33, 0;
	add.s32 	%r32, %r32, 32;
	add.s32 	%r31, %r31, %r9;
	@%p1 bra 	$L__BB0_1;
	cvta.to.global.u64 	%rd10, %rd3;
	add.s32 	%r30, %r2, %r1;
	mul.wide.s32 	%rd11, %r30, 4;
	add.s64 	%rd12, %rd10, %rd11;
	st.global.f32 	[%rd12], %f101;
	ret;

}


// ===== COMPILED SASS (sm_100) =====

	.target	sm_100

	.elftype	@"ET_EXEC"


//--------------------- .note.nv.tkinfo           --------------------------
	.section	.note.nv.tkinfo,"",@"SHT_NOTE"
	.sectionflags	@"SHF_NOTE_NV_TKINFO"
	.tkinfo
        /*0018*/ 	.word	0x00000002
        /*0030*/ 	.string	""
        /*0030*/ 	.string	"ptxas"
        /*0030*/ 	.string	"Cuda compilation tools, release 13.0, V13.0.88"
        /*0030*/ 	.string	"Build cuda_13.0.r13.0/compiler.36424714_0"
        /*0030*/ 	.string	"-arch sm_100 -m 64 "



//--------------------- .note.nv.cuinfo           --------------------------
	.section	.note.nv.cuinfo,"",@"SHT_NOTE"
	.sectionflags	@"SHF_NOTE_NV_CUINFO"
        /*0018*/ 	.short	0x0002
        /*001a*/ 	.short	0x0064
        /*001c*/ 	.short	0x0082
	.zero		2


//--------------------- .nv.info                  --------------------------
	.section	.nv.info,"",@"SHT_CUDA_INFO"
	.align	4


	//----- nvinfo : EIATTR_REGCOUNT
	.align		4
        /*0000*/ 	.byte	0x04, 0x2f
        /*0002*/ 	.short	(.L_1 - .L_0)
	.align		4
.L_0:
        /*0004*/ 	.word	index@(_Z10matrix_mulPfS_S_i)
        /*0008*/ 	.word	0x00000020


	//----- nvinfo : EIATTR_FRAME_SIZE
	.align		4
.L_1:
        /*000c*/ 	.byte	0x04, 0x11
        /*000e*/ 	.short	(.L_3 - .L_2)
	.align		4
.L_2:
        /*0010*/ 	.word	index@(_Z10matrix_mulPfS_S_i)
        /*0014*/ 	.word	0x00000000


	//----- nvinfo : EIATTR_MIN_STACK_SIZE
	.align		4
.L_3:
        /*0018*/ 	.byte	0x04, 0x12
        /*001a*/ 	.short	(.L_5 - .L_4)
	.align		4
.L_4:
        /*001c*/ 	.word	index@(_Z10matrix_mulPfS_S_i)
        /*0020*/ 	.word	0x00000000
.L_5:


//--------------------- .nv.compat                --------------------------
	.section	.nv.compat,"",@"SHT_CUDA_COMPAT_INFO"
	.align	4
        /*0000*/ 	.byte	0x02, 0x09, 0x00, 0x00, 0x02, 0x02, 0x01, 0x00, 0x02, 0x05, 0x05, 0x00, 0x03, 0x07, 0x01, 0x01
        /*0010*/ 	.byte	0x02, 0x03, 0x00, 0x00, 0x02, 0x06, 0x01, 0x00, 0x04, 0x0b, 0x08, 0x00, 0x09, 0x00, 0x00, 0x00
        /*0020*/ 	.byte	0x00, 0x00, 0x00, 0x00


//--------------------- .nv.info._Z10matrix_mulPfS_S_i --------------------------
	.section	.nv.info._Z10matrix_mulPfS_S_i,"",@"SHT_CUDA_INFO"
	.sectionflags	@""
	.align	4


	//----- nvinfo : EIATTR_CUDA_API_VERSION
	.align		4
        /*0000*/ 	.byte	0x04, 0x37
        /*0002*/ 	.short	(.L_7 - .L_6)
.L_6:
        /*0004*/ 	.word	0x00000082


	//----- nvinfo : EIATTR_KPARAM_INFO
	.align		4
.L_7:
        /*0008*/ 	.byte	0x04, 0x17
        /*000a*/ 	.short	(.L_9 - .L_8)
.L_8:
        /*000c*/ 	.word	0x00000000
        /*0010*/ 	.short	0x0003
        /*0012*/ 	.short	0x0018
        /*0014*/ 	.byte	0x00, 0xf0, 0x11, 0x00


	//----- nvinfo : EIATTR_KPARAM_INFO
	.align		4
.L_9:
        /*0018*/ 	.byte	0x04, 0x17
        /*001a*/ 	.short	(.L_11 - .L_10)
.L_10:
        /*001c*/ 	.word	0x00000000
        /*0020*/ 	.short	0x0002
        /*0022*/ 	.short	0x0010
        /*0024*/ 	.byte	0x00, 0xf5, 0x21, 0x00


	//----- nvinfo : EIATTR_KPARAM_INFO
	.align		4
.L_11:
        /*0028*/ 	.byte	0x04, 0x17
        /*002a*/ 	.short	(.L_13 - .L_12)
.L_12:
        /*002c*/ 	.word	0x00000000
        /*0030*/ 	.short	0x0001
        /*0032*/ 	.short	0x0008
        /*0034*/ 	.byte	0x00, 0xf5, 0x21, 0x00


	//----- nvinfo : EIATTR_KPARAM_INFO
	.align		4
.L_13:
        /*0038*/ 	.byte	0x04, 0x17
        /*003a*/ 	.short	(.L_15 - .L_14)
.L_14:
        /*003c*/ 	.word	0x00000000
        /*0040*/ 	.short	0x0000
        /*0042*/ 	.short	0x0000
        /*0044*/ 	.byte	0x00, 0xf5, 0x21, 0x00


	//----- nvinfo : EIATTR_SPARSE_MMA_MASK
	.align		4
.L_15:
        /*0048*/ 	.byte	0x03, 0x50
        /*004a*/ 	.short	0x0000


	//----- nvinfo : EIATTR_MAXREG_COUNT
	.align		4
        /*004c*/ 	.byte	0x03, 0x1b
        /*004e*/ 	.short	0x00ff


	//----- nvinfo : EIATTR_NUM_BARRIERS
	.align		4
        /*0050*/ 	.byte	0x02, 0x4c
        /*0052*/ 	.byte	0x01
	.zero		1


	//----- nvinfo : EIATTR_MERCURY_ISA_VERSION
	.align		4
        /*0054*/ 	.byte	0x03, 0x5f
        /*0056*/ 	.short	0x0101


	//----- nvinfo : EIATTR_VRC_CTA_INIT_COUNT
	.align		4
        /*0058*/ 	.byte	0x02, 0x4a
	.zero		1
	.zero		1


	//----- nvinfo : EIATTR_EXIT_INSTR_OFFSETS
	.align		4
        /*005c*/ 	.byte	0x04, 0x1c
        /*005e*/ 	.short	(.L_17 - .L_16)


	//   ....[0]....
.L_16:
        /*0060*/ 	.word	0x00000760


	//----- nvinfo : EIATTR_CBANK_PARAM_SIZE
	.align		4
.L_17:
        /*0064*/ 	.byte	0x03, 0x19
        /*0066*/ 	.short	0x001c


	//----- nvinfo : EIATTR_PARAM_CBANK
	.align		4
        /*0068*/ 	.byte	0x04, 0x0a
        /*006a*/ 	.short	(.L_19 - .L_18)
	.align		4
.L_18:
        /*006c*/ 	.word	index@(.nv.constant0._Z10matrix_mulPfS_S_i)
        /*0070*/ 	.short	0x0380
        /*0072*/ 	.short	0x001c


	//----- nvinfo : EIATTR_SW_WAR
	.align		4
.L_19:
        /*0074*/ 	.byte	0x04, 0x36
        /*0076*/ 	.short	(.L_21 - .L_20)
.L_20:
        /*0078*/ 	.word	0x00000008
.L_21:


//--------------------- .nv.callgraph             --------------------------
	.section	.nv.callgraph,"",@"SHT_CUDA_CALLGRAPH"
	.align	4
	.sectionentsize	8
	.align		4
        /*0000*/ 	.word	0x00000000
	.align		4
        /*0004*/ 	.word	0xffffffff
	.align		4
        /*0008*/ 	.word	0x00000000
	.align		4
        /*000c*/ 	.word	0xfffffffe
	.align		4
        /*0010*/ 	.word	0x00000000
	.align		4
        /*0014*/ 	.word	0xfffffffd
	.align		4
        /*0018*/ 	.word	0x00000000
	.align		4
        /*001c*/ 	.word	0xfffffffc


//--------------------- .text._Z10matrix_mulPfS_S_i --------------------------
	.section	.text._Z10matrix_mulPfS_S_i,"ax",@progbits
	.align	128
        .global         _Z10matrix_mulPfS_S_i
        .type           _Z10matrix_mulPfS_S_i,@function
        .size           _Z10matrix_mulPfS_S_i,(.L_x_2 - _Z10matrix_mulPfS_S_i)
        .other          _Z10matrix_mulPfS_S_i,@"STO_CUDA_ENTRY STV_DEFAULT"
_Z10matrix_mulPfS_S_i:
.text._Z10matrix_mulPfS_S_i:
[----:B------:R-:W-:Y:S01]  /*0000*/  LDC R1, c[0x0][0x37c] ;  /* 0x0000df00ff017b82 */ /* 0x000fe20000000800 */
[----:B------:R-:W0:Y:S07]  /*0010*/  S2R R4, SR_TID.Y ;  /* 0x0000000000047919 */ /* 0x000e2e0000002200 */
[----:B------:R-:W1:Y:S01]  /*0020*/  S2UR UR6, SR_CgaCtaId ;  /* 0x00000000000679c3 */ /* 0x000e620000008800 */
[----:B------:R-:W-:Y:S01]  /*0030*/  UMOV UR4, 0x400 ;  /* 0x0000040000047882 */ /* 0x000fe20000000000 */
[----:B------:R-:W-:Y:S01]  /*0040*/  HFMA2 R23, -RZ, RZ, 0, 0 ;  /* 0x00000000ff177431 */ /* 0x000fe200000001ff */
[----:B------:R-:W2:Y:S01]  /*0050*/  S2R R6, SR_TID.X ;  /* 0x0000000000067919 */ /* 0x000ea20000002100 */
[----:B------:R-:W-:Y:S01]  /*0060*/  UIADD3 UR5, UPT, UPT, UR4, 0x1000, URZ ;  /* 0x0000100004057890 */ /* 0x000fe2000fffe0ff */
[----:B------:R-:W3:Y:S03]  /*0070*/  LDCU.64 UR12, c[0x0][0x358] ;  /* 0x00006b00ff0c77ac */ /* 0x000ee60008000a00 */
[----:B------:R-:W4:Y:S08]  /*0080*/  S2UR UR7, SR_CTAID.X ;  /* 0x00000000000779c3 */ /* 0x000f300000002500 */
[----:B------:R-:W5:Y:S08]  /*0090*/  S2UR UR11, SR_CTAID.Y ;  /* 0x00000000000b79c3 */ /* 0x000f700000002600 */
[----:B------:R-:W5:Y:S01]  /*00a0*/  LDC R3, c[0x0][0x364] ;  /* 0x0000d900ff037b82 */ /* 0x000f620000000800 */
[----:B------:R-:W4:Y:S01]  /*00b0*/  LDCU UR8, c[0x0][0x360] ;  /* 0x00006c00ff0877ac */ /* 0x000f220008000800 */
[----:B------:R-:W3:Y:S06]  /*00c0*/  LDCU UR9, c[0x0][0x370] ;  /* 0x00006e00ff0977ac */ /* 0x000eec0008000800 */
[----:B------:R-:W5:Y:S01]  /*00d0*/  LDC R0, c[0x0][0x398] ;  /* 0x0000e600ff007b82 */ /* 0x000f620000000800 */
[----:B-1----:R-:W-:-:S02]  /*00e0*/  ULEA UR10, UR6, UR4, 0x18 ;  /* 0x00000004060a7291 */ /* 0x002fc4000f8ec0ff */
[----:B------:R-:W-:-:S04]  /*00f0*/  ULEA UR5, UR6, UR5, 0x18 ;  /* 0x0000000506057291 */ /* 0x000fc8000f8ec0ff */
[----:B0-----:R-:W-:Y:S01]  /*0100*/  LEA R7, R4, UR10, 0x7 ;  /* 0x0000000a04077c11 */ /* 0x001fe2000f8e38ff */
[----:B------:R-:W0:Y:S01]  /*0110*/  LDC.64 R20, c[0x0][0x380] ;  /* 0x0000e000ff147b82 */ /* 0x000e220000000a00 */
[----:B--2---:R-:W-:Y:S01]  /*0120*/  LEA R5, R6, UR5, 0x2 ;  /* 0x0000000506057c11 */ /* 0x004fe2000f8e10ff */
[----:B----4-:R-:W-:Y:S02]  /*0130*/  UIMAD UR4, UR7, UR8, URZ ;  /* 0x00000008070472a4 */ /* 0x010fe4000f8e02ff */
[----:B---3--:R-:W-:-:S04]  /*0140*/  UIADD3 UR6, UPT, UPT, -UR9, URZ, URZ ;  /* 0x000000ff09067290 */ /* 0x008fc8000fffe1ff */
[----:B------:R-:W1:Y:S01]  /*0150*/  LDC.64 R18, c[0x0][0x388] ;  /* 0x0000e200ff127b82 */ /* 0x000e620000000a00 */
[----:B-----5:R-:W-:-:S04]  /*0160*/  IMAD R3, R3, UR11, R4 ;  /* 0x0000000b03037c24 */ /* 0x020fc8000f8e0204 */
[----:B------:R-:W-:Y:S01]  /*0170*/  IMAD R16, R3, R0, R6 ;  /* 0x0000000003107224 */ /* 0x000fe200078e0206 */
[C---:B------:R-:W-:Y:S02]  /*0180*/  IADD3 R3, PT, PT, R6.reuse, UR4, RZ ;  /* 0x0000000406037c10 */ /* 0x040fe4000fffe0ff */
[----:B------:R-:W-:Y:S02]  /*0190*/  LEA R6, R6, R7, 0x2 ;  /* 0x0000000706067211 */ /* 0x000fe400078e10ff */
[----:B------:R-:W-:Y:S01]  /*01a0*/  MOV R2, R16 ;  /* 0x0000001000027202 */ /* 0x000fe20000000f00 */
[C---:B------:R-:W-:Y:S01]  /*01b0*/  IMAD R3, R4.reuse, R0, R3 ;  /* 0x0000000004037224 */ /* 0x040fe200078e0203 */
[----:B------:R-:W-:-:S07]  /*01c0*/  LEA R4, R4, R5, 0x7 ;  /* 0x0000000504047211 */ /* 0x000fce00078e38ff */
.L_x_0:
[----:B0-----:R-:W-:-:S04]  /*01d0*/  IMAD.WIDE R8, R2, 0x4, R20 ;  /* 0x0000000402087825 */ /* 0x001fc800078e0214 */
[----:B-1----:R-:W-:Y:S01]  /*01e0*/  IMAD.WIDE R26, R3, 0x4, R18 ;  /* 0x00000004031a7825 */ /* 0x002fe200078e0212 */
[----:B------:R-:W2:Y:S05]  /*01f0*/  LDG.E R29, desc[UR12][R8.64] ;  /* 0x0000000c081d7981 */ /* 0x000eaa000c1e1900 */
[----:B------:R-:W3:Y:S01]  /*0200*/  LDG.E R27, desc[UR12][R26.64] ;  /* 0x0000000c1a1b7981 */ /* 0x000ee2000c1e1900 */
[----:B------:R-:W-:Y:S01]  /*0210*/  UIADD3 UR6, UPT, UPT, UR6, 0x1, URZ ;  /* 0x0000000106067890 */ /* 0x000fe2000fffe0ff */
[----:B------:R-:W-:Y:S02]  /*0220*/  IADD3 R2, PT, PT, R2, 0x20, RZ ;  /* 0x0000002002027810 */ /* 0x000fe40007ffe0ff */
[----:B------:R-:W-:Y:S01]  /*0230*/  LEA R3, R0, R3, 0x5 ;  /* 0x0000000300037211 */ /* 0x000fe200078e28ff */
[----:B------:R-:W-:Y:S01]  /*0240*/  UISETP.NE.AND UP0, UPT, UR6, URZ, UPT ;  /* 0x000000ff0600728c */ /* 0x000fe2000bf05270 */
[----:B--2---:R-:W-:Y:S04]  /*0250*/  STS [R6], R29 ;  /* 0x0000001d06007388 */ /* 0x004fe80000000800 */
[----:B---3--:R-:W-:Y:S01]  /*0260*/  STS [R4], R27 ;  /* 0x0000001b04007388 */ /* 0x008fe20000000800 */
[----:B------:R-:W-:Y:S06]  /*0270*/  BAR.SYNC.DEFER_BLOCKING 0x0 ;  /* 0x0000000000007b1d */ /* 0x000fec0000010000 */
[----:B------:R-:W-:Y:S04]  /*0280*/  LDS R22, [R5] ;  /* 0x0000000005167984 */ /* 0x000fe80000000800 */
[----:B------:R-:W0:Y:S04]  /*0290*/  LDS.128 R12, [R7] ;  /* 0x00000000070c7984 */ /* 0x000e280000000c00 */
[----:B------:R-:W1:Y:S04]  /*02a0*/  LDS R28, [R5+0x80] ;  /* 0x00008000051c7984 */ /* 0x000e680000000800 */
[----:B------:R-:W2:Y:S04]  /*02b0*/  LDS R25, [R5+0x100] ;  /* 0x0001000005197984 */ /* 0x000ea80000000800 */
[----:B------:R-:W3:Y:S04]  /*02c0*/  LDS R24, [R5+0x180] ;  /* 0x0001800005187984 */ /* 0x000ee80000000800 */
[----:B------:R-:W-:Y:S04]  /*02d0*/  LDS R17, [R5+0x200] ;  /* 0x0002000005117984 */ /* 0x000fe80000000800 */
[----:B------:R-:W4:Y:S04]  /*02e0*/  LDS.128 R8, [R7+0x10] ;  /* 0x0000100007087984 */ /* 0x000f280000000c00 */
[----:B------:R-:W-:Y:S01]  /*02f0*/  LDS R26, [R5+0x380] ;  /* 0x00038000051a7984 */ /* 0x000fe20000000800 */
[----:B0-----:R-:W-:-:S03]  /*0300*/  FFMA R12, R12, R22, R23 ;  /* 0x000000160c0c7223 */ /* 0x001fc60000000017 */
[----:B------:R-:W0:Y:S01]  /*0310*/  LDS R22, [R5+0x280] ;  /* 0x0002800005167984 */ /* 0x000e220000000800 */
[----:B-1----:R-:W-:-:S03]  /*0320*/  FFMA R12, R28, R13, R12 ;  /* 0x0000000d1c0c7223 */ /* 0x002fc6000000000c */
[----:B------:R-:W1:Y:S01]  /*0330*/  LDS R23, [R5+0x300] ;  /* 0x0003000005177984 */ /* 0x000e620000000800 */
[----:B--2---:R-:W-:-:S03]  /*0340*/  FFMA R25, R25, R14, R12 ;  /* 0x0000000e19197223 */ /* 0x004fc6000000000c */
[----:B------:R-:W-:Y:S01]  /*0350*/  LDS R28, [R5+0x580] ;  /* 0x00058000051c7984 */ /* 0x000fe20000000800 */
[----:B---3--:R-:W-:-:S03]  /*0360*/  FFMA R27, R24, R15, R25 ;  /* 0x0000000f181b7223 */ /* 0x008fc60000000019 */
[----:B------:R-:W-:Y:S04]  /*0370*/  LDS R25, [R5+0x400] ;  /* 0x0004000005197984 */ /* 0x000fe80000000800 */
[----:B------:R-:W2:Y:S01]  /*0380*/  LDS.128 R12, [R7+0x20] ;  /* 0x00002000070c7984 */ /* 0x000ea20000000c00 */
[----:B----4-:R-:W-:-:S03]  /*0390*/  FFMA R17, R8, R17, R27 ;  /* 0x0000001108117223 */ /* 0x010fc6000000001b */
[----:B------:R-:W3:Y:S01]  /*03a0*/  LDS R24, [R5+0x480] ;  /* 0x0004800005187984 */ /* 0x000ee20000000800 */
[----:B0-----:R-:W-:-:S03]  /*03b0*/  FFMA R22, R22, R9, R17 ;  /* 0x0000000916167223 */ /* 0x001fc60000000011 */
[----:B------:R-:W0:Y:S01]  /*03c0*/  LDS R17, [R5+0x500] ;  /* 0x0005000005117984 */ /* 0x000e220000000800 */
[----:B-1----:R-:W-:-:S03]  /*03d0*/  FFMA R23, R23, R10, R22 ;  /* 0x0000000a17177223 */ /* 0x002fc60000000016 */
[----:B------:R-:W-:Y:S01]  /*03e0*/  LDS R22, [R5+0x680] ;  /* 0x0006800005167984 */ /* 0x000fe20000000800 */
[----:B------:R-:W-:-:S03]  /*03f0*/  FFMA R27, R26, R11, R23 ;  /* 0x0000000b1a1b7223 */ /* 0x000fc60000000017 */
[----:B------:R-:W-:Y:S04]  /*0400*/  LDS R23, [R5+0x600] ;  /* 0x0006000005177984 */ /* 0x000fe80000000800 */
[----:B------:R-:W1:Y:S01]  /*0410*/  LDS.128 R8, [R7+0x30] ;  /* 0x0000300007087984 */ /* 0x000e620000000c00 */
[----:B--2---:R-:W-:-:S03]  /*0420*/  FFMA R25, R12, R25, R27 ;  /* 0x000000190c197223 */ /* 0x004fc6000000001b */
[----:B------:R-:W-:Y:S01]  /*0430*/  LDS R26, [R5+0x780] ;  /* 0x00078000051a7984 */ /* 0x000fe20000000800 */
[----:B---3--:R-:W-:-:S03]  /*0440*/  FFMA R24, R24, R13, R25 ;  /* 0x0000000d18187223 */ /* 0x008fc60000000019 */
[----:B------:R-:W2:Y:S01]  /*0450*/  LDS R25, [R5+0x700] ;  /* 0x0007000005197984 */ /* 0x000ea20000000800 */
[----:B0-----:R-:W-:-:S03]  /*0460*/  FFMA R17, R17, R14, R24 ;  /* 0x0000000e11117223 */ /* 0x001fc60000000018 */
[----:B------:R-:W-:Y:S01]  /*0470*/  LDS R24, [R5+0x880] ;  /* 0x0008800005187984 */ /* 0x000fe20000000800 */
[----:B------:R-:W-:-:S03]  /*0480*/  FFMA R27, R28, R15, R17 ;  /* 0x0000000f1c1b7223 */ /* 0x000fc60000000011 */
[----:B------:R-:W-:Y:S04]  /*0490*/  LDS R17, [R5+0x800] ;  /* 0x0008000005117984 */ /* 0x000fe80000000800 */
[----:B------:R-:W0:Y:S01]  /*04a0*/  LDS.128 R12, [R7+0x40] ;  /* 0x00004000070c7984 */ /* 0x000e220000000c00 */
[----:B-1----:R-:W-:-:S03]  /*04b0*/  FFMA R23, R8, R23, R27 ;  /* 0x0000001708177223 */ /* 0x002fc6000000001b */
[----:B------:R-:W1:Y:S01]  /*04c0*/  LDS R27, [R5+0x900] ;  /* 0x00090000051b7984 */ /* 0x000e620000000800 */
[----:B------:R-:W-:-:S03]  /*04d0*/  FFMA R22, R22, R9, R23 ;  /* 0x0000000916167223 */ /* 0x000fc60000000017 */
[----:B------:R-:W3:Y:S01]  /*04e0*/  LDS R28, [R5+0x980] ;  /* 0x00098000051c7984 */ /* 0x000ee20000000800 */
[----:B--2---:R-:W-:-:S03]  /*04f0*/  FFMA R25, R25, R10, R22 ;  /* 0x0000000a19197223 */ /* 0x004fc60000000016 */
[----:B------:R-:W-:Y:S01]  /*0500*/  LDS R23, [R5+0xa00] ;  /* 0x000a000005177984 */ /* 0x000fe20000000800 */
[----:B------:R-:W-:-:S03]  /*0510*/  FFMA R25, R26, R11, R25 ;  /* 0x0000000b1a197223 */ /* 0x000fc60000000019 */
[----:B------:R-:W2:Y:S04]  /*0520*/  LDS.128 R8, [R7+0x50] ;  /* 0x0000500007087984 */ /* 0x000ea80000000c00 */
[----:B------:R-:W4:Y:S04]  /*0530*/  LDS R22, [R5+0xa80] ;  /* 0x000a800005167984 */ /* 0x000f280000000800 */
[----:B------:R-:W-:Y:S01]  /*0540*/  LDS R26, [R5+0xb80] ;  /* 0x000b8000051a7984 */ /* 0x000fe20000000800 */
[----:B0-----:R-:W-:-:S03]  /*0550*/  FFMA R17, R12, R17, R25 ;  /* 0x000000110c117223 */ /* 0x001fc60000000019 */
[----:B------:R-:W-:Y:S01]  /*0560*/  LDS R25, [R5+0xc00] ;  /* 0x000c000005197984 */ /* 0x000fe20000000800 */
[----:B------:R-:W-:-:S03]  /*0570*/  FFMA R24, R24, R13, R17 ;  /* 0x0000000d18187223 */ /* 0x000fc60000000011 */
[----:B------:R-:W0:Y:S01]  /*0580*/  LDS R17, [R5+0xb00] ;  /* 0x000b000005117984 */ /* 0x000e220000000800 */
[----:B-1----:R-:W-:-:S03]  /*0590*/  FFMA R27, R27, R14, R24 ;  /* 0x0000000e1b1b7223 */ /* 0x002fc60000000018 */
[----:B------:R-:W-:Y:S01]  /*05a0*/  LDS R24, [R5+0xc80] ;  /* 0x000c800005187984 */ /* 0x000fe20000000800 */
[----:B---3--:R-:W-:-:S03]  /*05b0*/  FFMA R27, R28, R15, R27 ;  /* 0x0000000f1c1b7223 */ /* 0x008fc6000000001b */
[----:B------:R-:W1:Y:S01]  /*05c0*/  LDS.128 R12, [R7+0x60] ;  /* 0x00006000070c7984 */ /* 0x000e620000000c00 */
[----:B--2---:R-:W-:-:S03]  /*05d0*/  FFMA R23, R8, R23, R27 ;  /* 0x0000001708177223 */ /* 0x004fc6000000001b */
[----:B------:R-:W-:Y:S01]  /*05e0*/  LDS R28, [R5+0xf00] ;  /* 0x000f0000051c7984 */ /* 0x000fe20000000800 */
[----:B----4-:R-:W-:-:S03]  /*05f0*/  FFMA R22, R22, R9, R23 ;  /* 0x0000000916167223 */ /* 0x010fc60000000017 */
[----:B------:R-:W2:Y:S01]  /*0600*/  LDS R23, [R5+0xd00] ;  /* 0x000d000005177984 */ /* 0x000ea20000000800 */
[----:B0-----:R-:W-:-:S03]  /*0610*/  FFMA R17, R17, R10, R22 ;  /* 0x0000000a11117223 */ /* 0x001fc60000000016 */
[----:B------:R-:W0:Y:S01]  /*0620*/  LDS R22, [R5+0xd80] ;  /* 0x000d800005167984 */ /* 0x000e220000000800 */
[----:B------:R-:W-:-:S03]  /*0630*/  FFMA R27, R26, R11, R17 ;  /* 0x0000000b1a1b7223 */ /* 0x000fc60000000011 */
[----:B------:R-:W-:Y:S01]  /*0640*/  LDS R17, [R5+0xe00] ;  /* 0x000e000005117984 */ /* 0x000fe20000000800 */
[----:B-1----:R-:W-:-:S03]  /*0650*/  FFMA R25, R12, R25, R27 ;  /* 0x000000190c197223 */ /* 0x002fc6000000001b */
[----:B------:R-:W1:Y:S01]  /*0660*/  LDS.128 R8, [R7+0x70] ;  /* 0x0000700007087984 */ /* 0x000e620000000c00 */
[----:B------:R-:W-:-:S03]  /*0670*/  FFMA R26, R24, R13, R25 ;  /* 0x0000000d181a7223 */ /* 0x000fc60000000019 */
[----:B------:R-:W3:Y:S01]  /*0680*/  LDS R12, [R5+0xe80] ;  /* 0x000e8000050c7984 */ /* 0x000ee20000000800 */
[----:B--2---:R-:W-:-:S03]  /*0690*/  FFMA R23, R23, R14, R26 ;  /* 0x0000000e17177223 */ /* 0x004fc6000000001a */
[----:B------:R-:W2:Y:S01]  /*06a0*/  LDS R24, [R5+0xf80] ;  /* 0x000f800005187984 */ /* 0x000ea20000000800 */
[----:B0-----:R-:W-:-:S04]  /*06b0*/  FFMA R15, R22, R15, R23 ;  /* 0x0000000f160f7223 */ /* 0x001fc80000000017 */
[----:B-1----:R-:W-:-:S04]  /*06c0*/  FFMA R15, R8, R17, R15 ;  /* 0x00000011080f7223 */ /* 0x002fc8000000000f */
[----:B---3--:R-:W-:-:S04]  /*06d0*/  FFMA R9, R12, R9, R15 ;  /* 0x000000090c097223 */ /* 0x008fc8000000000f */
[----:B------:R-:W-:-:S04]  /*06e0*/  FFMA R9, R28, R10, R9 ;  /* 0x0000000a1c097223 */ /* 0x000fc80000000009 */
[----:B--2---:R-:W-:Y:S01]  /*06f0*/  FFMA R23, R24, R11, R9 ;  /* 0x0000000b18177223 */ /* 0x004fe20000000009 */
[----:B------:R-:W-:Y:S06]  /*0700*/  BAR.SYNC.DEFER_BLOCKING 0x0 ;  /* 0x0000000000007b1d */ /* 0x000fec0000010000 */
[----:B------:R-:W-:Y:S05]  /*0710*/  BRA.U UP0, `(.L_x_0) ;  /* 0xfffffff900ac7547 */ /* 0x000fea000b83ffff */
[----:B------:R-:W0:Y:S01]  /*0720*/  LDC.64 R2, c[0x0][0x390] ;  /* 0x0000e400ff027b82 */ /* 0x000e220000000a00 */
[----:B------:R-:W-:-:S05]  /*0730*/  IADD3 R5, PT, PT, R16, UR4, RZ ;  /* 0x0000000410057c10 */ /* 0x000fca000fffe0ff */
[----:B0-----:R-:W-:-:S05]  /*0740*/  IMAD.WIDE R2, R5, 0x4, R2 ;  /* 0x0000000405027825 */ /* 0x001fca00078e0202 */
[----:B------:R-:W-:Y:S01]  /*0750*/  STG.E desc[UR12][R2.64], R23 ;  /* 0x0000001702007986 */ /* 0x000fe2000c10190c */
[----:B------:R-:W-:Y:S05]  /*0760*/  EXIT ;  /* 0x000000000000794d */ /* 0x000fea0003800000 */
.L_x_1:
[----:B------:R-:W-:-:S00]  /*0770*/  BRA `(.L_x_1) ;  /* 0xfffffffc00fc7947 */ /* 0x000fc0000383ffff */
[----:B------:R-:W-:-:S00]  /*0780*/  NOP ;  /* 0x0000000000007918 */ /* 0x000fc00000000000 */
[----:B------:R-:W-:-:S00]  /*0790*/  NOP ;  /* 0x0000000000007918 */ /* 0x000fc00000000000 */
[----:B------:R-:W-:-:S00]  /*07a0*/  NOP ;  /* 0x0000000000007918 */ /* 0x000fc00000000000 */
[----:B------:R-:W-:-:S00]  /*07b0*/  NOP ;  /* 0x0000000000007918 */ /* 0x000fc00000000000 */
[----:B------:R-:W-:-:S00]  /*07c0*/  NOP ;  /* 0x0000000000007918 */ /* 0x000fc00000000000 */
[----:B------:R-:W-:-:S00]  /*07d0*/  NOP ;  /* 0x0000000000007918 */ /* 0x000fc00000000000 */
[----:B------:R-:W-:-:S00]  /*07e0*/  NOP ;  /* 0x0000000000007918 */ /* 0x000fc00000000000 */
[----:B------:R-:W-:-:S00]  /*07f0*/  NOP ;  /* 0x0000000000007918 */ /* 0x000fc00000000000 */
.L_x_2:


//--------------------- .nv.shared._Z10matrix_mulPfS_S_i --------------------------
	.section	.nv.shared._Z10matrix_mulPfS_S_i,"aw",@nobits
	.sectionflags	@""
	.align	4
.nv.shared._Z10matrix_mulPfS_S_i:
	.zero		9216


//--------------------- .nv.shared.reserved.0     --------------------------
	.section	.nv.shared.reserved.0,"aw",@nobits
	.weak		__nv_reservedSMEM_offset_0_alias
	.size		__nv_reservedSMEM_offset_0_alias, 0, 64
	.other		__nv_reservedSMEM_offset_0_alias,@"STO_CUDA_RESERVED_SHARED STV_DEFAULT"
__nv_reservedSMEM_offset_0_alias:
	.zero		0
	.zero		64


//--------------------- .nv.constant0._Z10matrix_mulPfS_S_i --------------------------
	.section	.nv.constant0._Z10matrix_mulPfS_S_i,"a",@progbits
	.sectionflags	@""
	.align	4
.nv.constant0._Z10matrix_mulPfS_S_i:
	.zero		924


//--------------------- SYMBOLS --------------------------

	.type		.nv.reservedSmem.offset0,@object
	.size		.nv.reservedSmem.offset0,0x4
	.type		.nv.reservedSmem.cap,@object
	.size		.nv.reservedSmem.cap,0x4
